//
// Generated by NVIDIA NVVM Compiler
//
// Compiler Build ID: CL-36424714
// Cuda compilation tools, release 13.0, V13.0.88
// Based on NVVM 20.0.0
//

.version 9.0
.target sm_100
.address_size 64

	// .globl	_Z16reduction_kernelPiS_i
// _ZZ16reduction_kernelPiS_iE5sdata has been demoted

.visible .entry _Z16reduction_kernelPiS_i(
	.param .u64 .ptr .align 1 _Z16reduction_kernelPiS_i_param_0,
	.param .u64 .ptr .align 1 _Z16reduction_kernelPiS_i_param_1,
	.param .u32 _Z16reduction_kernelPiS_i_param_2
)
{
	.reg .pred 	%p<6>;
	.reg .b32 	%r<29>;
	.reg .b64 	%rd<7>;
	// demoted variable
	.shared .align 4 .b8 _ZZ16reduction_kernelPiS_iE5sdata[1024];
	ld.param.u64 	%rd1, [_Z16reduction_kernelPiS_i_param_0];
	ld.param.u64 	%rd2, [_Z16reduction_kernelPiS_i_param_1];
	ld.param.u32 	%r10, [_Z16reduction_kernelPiS_i_param_2];
	mov.u32 	%r1, %tid.x;
	mov.u32 	%r11, %ctaid.x;
	mov.u32 	%r2, %ntid.x;
	mad.lo.s32 	%r3, %r11, %r2, %r1;
	setp.ge.s32 	%p1, %r3, %r10;
	mov.b32 	%r27, 0;
	@%p1 bra 	$L__BB0_2;
	cvta.to.global.u64 	%rd3, %rd1;
	mul.wide.s32 	%rd4, %r3, 4;
	add.s64 	%rd5, %rd3, %rd4;
	ld.global.u32 	%r27, [%rd5];
$L__BB0_2:
	shl.b32 	%r12, %r1, 2;
	mov.u32 	%r13, _ZZ16reduction_kernelPiS_iE5sdata;
	add.s32 	%r14, %r13, %r12;
	st.shared.u32 	[%r14], %r27;
	bar.sync 	0;
	setp.lt.u32 	%p2, %r2, 2;
	@%p2 bra 	$L__BB0_7;
	mov.b32 	%r28, 1;
$L__BB0_4:
	shl.b32 	%r7, %r28, 1;
	mul.lo.s32 	%r8, %r7, %r1;
	setp.ge.u32 	%p3, %r8, %r2;
	@%p3 bra 	$L__BB0_6;
	add.s32 	%r16, %r8, %r28;
	shl.b32 	%r17, %r16, 2;
	add.s32 	%r19, %r13, %r17;
	ld.shared.u32 	%r20, [%r19];
	shl.b32 	%r21, %r8, 2;
	add.s32 	%r22, %r13, %r21;
	ld.shared.u32 	%r23, [%r22];
	add.s32 	%r24, %r23, %r20;
	st.shared.u32 	[%r22], %r24;
$L__BB0_6:
	bar.sync 	0;
	setp.lt.u32 	%p4, %r7, %r2;
	mov.u32 	%r28, %r7;
	@%p4 bra 	$L__BB0_4;
$L__BB0_7:
	setp.ne.s32 	%p5, %r1, 0;
	@%p5 bra 	$L__BB0_9;
	ld.shared.u32 	%r25, [_ZZ16reduction_kernelPiS_iE5sdata];
	cvta.to.global.u64 	%rd6, %rd2;
	atom.global.add.u32 	%r26, [%rd6], %r25;
$L__BB0_9:
	ret;

}


// ===== COMPILED SASS (sm_100) =====

	.target	sm_100

	.elftype	@"ET_EXEC"


//--------------------- .note.nv.tkinfo           --------------------------
	.section	.note.nv.tkinfo,"",@"SHT_NOTE"
	.sectionflags	@"SHF_NOTE_NV_TKINFO"
	.tkinfo
        /*0018*/ 	.word	0x00000002
        /*0030*/ 	.string	""
        /*0030*/ 	.string	"ptxas"
        /*0030*/ 	.string	"Cuda compilation tools, release 13.0, V13.0.88"
        /*0030*/ 	.string	"Build cuda_13.0.r13.0/compiler.36424714_0"
        /*0030*/ 	.string	"-arch sm_100 -m 64 "



//--------------------- .note.nv.cuinfo           --------------------------
	.section	.note.nv.cuinfo,"",@"SHT_NOTE"
	.sectionflags	@"SHF_NOTE_NV_CUINFO"
        /*0018*/ 	.short	0x0002
        /*001a*/ 	.short	0x0064
        /*001c*/ 	.short	0x0082
	.zero		2


//--------------------- .nv.info                  --------------------------
	.section	.nv.info,"",@"SHT_CUDA_INFO"
	.align	4


	//----- nvinfo : EIATTR_REGCOUNT
	.align		4
        /*0000*/ 	.byte	0x04, 0x2f
        /*0002*/ 	.short	(.L_1 - .L_0)
	.align		4
.L_0:
        /*0004*/ 	.word	index@(_Z16reduction_kernelPiS_i)
        /*0008*/ 	.word	0x0000000a


	//----- nvinfo : EIATTR_FRAME_SIZE
	.align		4
.L_1:
        /*000c*/ 	.byte	0x04, 0x11
        /*000e*/ 	.short	(.L_3 - .L_2)
	.align		4
.L_2:
        /*0010*/ 	.word	index@(_Z16reduction_kernelPiS_i)
        /*0014*/ 	.word	0x00000000


	//----- nvinfo : EIATTR_MIN_STACK_SIZE
	.align		4
.L_3:
        /*0018*/ 	.byte	0x04, 0x12
        /*001a*/ 	.short	(.L_5 - .L_4)
	.align		4
.L_4:
        /*001c*/ 	.word	index@(_Z16reduction_kernelPiS_i)
        /*0020*/ 	.word	0x00000000
.L_5:


//--------------------- .nv.compat                --------------------------
	.section	.nv.compat,"",@"SHT_CUDA_COMPAT_INFO"
	.align	4
        /*0000*/ 	.byte	0x02, 0x09, 0x00, 0x00, 0x02, 0x02, 0x01, 0x00, 0x02, 0x05, 0x05, 0x00, 0x03, 0x07, 0x01, 0x01
        /*0010*/ 	.byte	0x02, 0x03, 0x00, 0x00, 0x02, 0x06, 0x01, 0x00, 0x04, 0x0b, 0x08, 0x00, 0x09, 0x00, 0x00, 0x00
        /*0020*/ 	.byte	0x00, 0x00, 0x00, 0x00


//--------------------- .nv.info._Z16reduction_kernelPiS_i --------------------------
	.section	.nv.info._Z16reduction_kernelPiS_i,"",@"SHT_CUDA_INFO"
	.sectionflags	@""
	.align	4


	//----- nvinfo : EIATTR_CUDA_API_VERSION
	.align		4
        /*0000*/ 	.byte	0x04, 0x37
        /*0002*/ 	.short	(.L_7 - .L_6)
.L_6:
        /*0004*/ 	.word	0x00000082


	//----- nvinfo : EIATTR_KPARAM_INFO
	.align		4
.L_7:
        /*0008*/ 	.byte	0x04, 0x17
        /*000a*/ 	.short	(.L_9 - .L_8)
.L_8:
        /*000c*/ 	.word	0x00000000
        /*0010*/ 	.short	0x0002
        /*0012*/ 	.short	0x0010
        /*0014*/ 	.byte	0x00, 0xf0, 0x11, 0x00


	//----- nvinfo : EIATTR_KPARAM_INFO
	.align		4
.L_9:
        /*0018*/ 	.byte	0x04, 0x17
        /*001a*/ 	.short	(.L_11 - .L_10)
.L_10:
        /*001c*/ 	.word	0x00000000
        /*0020*/ 	.short	0x0001
        /*0022*/ 	.short	0x0008
        /*0024*/ 	.byte	0x00, 0xf5, 0x21, 0x00


	//----- nvinfo : EIATTR_KPARAM_INFO
	.align		4
.L_11:
        /*0028*/ 	.byte	0x04, 0x17
        /*002a*/ 	.short	(.L_13 - .L_12)
.L_12:
        /*002c*/ 	.word	0x00000000
        /*0030*/ 	.short	0x0000
        /*0032*/ 	.short	0x0000
        /*0034*/ 	.byte	0x00, 0xf5, 0x21, 0x00


	//----- nvinfo : EIATTR_SPARSE_MMA_MASK
	.align		4
.L_13:
        /*0038*/ 	.byte	0x03, 0x50
        /*003a*/ 	.short	0x0000


	//----- nvinfo : EIATTR_MAXREG_COUNT
	.align		4
        /*003c*/ 	.byte	0x03, 0x1b
        /*003e*/ 	.short	0x00ff


	//----- nvinfo : EIATTR_NUM_BARRIERS
	.align		4
        /*0040*/ 	.byte	0x02, 0x4c
        /*0042*/ 	.byte	0x01
	.zero		1


	//----- nvinfo : EIATTR_MERCURY_ISA_VERSION
	.align		4
        /*0044*/ 	.byte	0x03, 0x5f
        /*0046*/ 	.short	0x0101


	//----- nvinfo : EIATTR_VRC_CTA_INIT_COUNT
	.align		4
        /*0048*/ 	.byte	0x02, 0x4a
	.zero		1
	.zero		1


	//----- nvinfo : EIATTR_EXIT_INSTR_OFFSETS
	.align		4
        /*004c*/ 	.byte	0x04, 0x1c
        /*004e*/ 	.short	(.L_15 - .L_14)


	//   ....[0]....
.L_14:
        /*0050*/ 	.word	0x00000240


	//   ....[1]....
        /*0054*/ 	.word	0x000002b0


	//----- nvinfo : EIATTR_CBANK_PARAM_SIZE
	.align		4
.L_15:
        /*0058*/ 	.byte	0x03, 0x19
        /*005a*/ 	.short	0x0014


	//----- nvinfo : EIATTR_PARAM_CBANK
	.align		4
        /*005c*/ 	.byte	0x04, 0x0a
        /*005e*/ 	.short	(.L_17 - .L_16)
	.align		4
.L_16:
        /*0060*/ 	.word	index@(.nv.constant0._Z16reduction_kernelPiS_i)
        /*0064*/ 	.short	0x0380
        /*0066*/ 	.short	0x0014


	//----- nvinfo : EIATTR_SW_WAR
	.align		4
.L_17:
        /*0068*/ 	.byte	0x04, 0x36
        /*006a*/ 	.short	(.L_19 - .L_18)
.L_18:
        /*006c*/ 	.word	0x00000008
.L_19:


//--------------------- .nv.callgraph             --------------------------
	.section	.nv.callgraph,"",@"SHT_CUDA_CALLGRAPH"
	.align	4
	.sectionentsize	8
	.align		4
        /*0000*/ 	.word	0x00000000
	.align		4
        /*0004*/ 	.word	0xffffffff
	.align		4
        /*0008*/ 	.word	0x00000000
	.align		4
        /*000c*/ 	.word	0xfffffffe
	.align		4
        /*0010*/ 	.word	0x00000000
	.align		4
        /*0014*/ 	.word	0xfffffffd
	.align		4
        /*0018*/ 	.word	0x00000000
	.align		4
        /*001c*/ 	.word	0xfffffffc


//--------------------- .text._Z16reduction_kernelPiS_i --------------------------
	.section	.text._Z16reduction_kernelPiS_i,"ax",@progbits
	.align	128
        .global         _Z16reduction_kernelPiS_i
        .type           _Z16reduction_kernelPiS_i,@function
        .size           _Z16reduction_kernelPiS_i,(.L_x_3 - _Z16reduction_kernelPiS_i)
        .other          _Z16reduction_kernelPiS_i,@"STO_CUDA_ENTRY STV_DEFAULT"
_Z16reduction_kernelPiS_i:
.text._Z16reduction_kernelPiS_i:
[----:B------:R-:W-:Y:S01]  /*0000*/  LDC R1, c[0x0][0x37c] ;  /* 0x0000df00ff017b82 */ /* 0x000fe20000000800 */
[----:B------:R-:W0:Y:S07]  /*0010*/  S2R R4, SR_TID.X ;  /* 0x0000000000047919 */ /* 0x000e2e0000002100 */
[----:B------:R-:W0:Y:S01]  /*0020*/  S2UR UR4, SR_CTAID.X ;  /* 0x00000000000479c3 */ /* 0x000e220000002500 */
[----:B------:R-:W1:Y:S01]  /*0030*/  LDCU UR5, c[0x0][0x390] ;  /* 0x00007200ff0577ac */ /* 0x000e620008000800 */
[----:B------:R-:W-:Y:S01]  /*0040*/  IMAD.MOV.U32 R0, RZ, RZ, RZ ;  /* 0x000000ffff007224 */ /* 0x000fe200078e00ff */
[----:B------:R-:W2:Y:S05]  /*0050*/  LDCU.64 UR8, c[0x0][0x358] ;  /* 0x00006b00ff0877ac */ /* 0x000eaa0008000a00 */
[----:B------:R-:W0:Y:S02]  /*0060*/  LDC R7, c[0x0][0x360] ;  /* 0x0000d800ff077b82 */ /* 0x000e240000000800 */
[----:B0-----:R-:W-:-:S05]  /*0070*/  IMAD R5, R7, UR4, R4 ;  /* 0x0000000407057c24 */ /* 0x001fca000f8e0204 */
[----:B-1----:R-:W-:-:S13]  /*0080*/  ISETP.GE.AND P0, PT, R5, UR5, PT ;  /* 0x0000000505007c0c */ /* 0x002fda000bf06270 */
[----:B------:R-:W0:Y:S02]  /*0090*/  @!P0 LDC.64 R2, c[0x0][0x380] ;  /* 0x0000e000ff028b82 */ /* 0x000e240000000a00 */
[----:B0-----:R-:W-:-:S05]  /*00a0*/  @!P0 IMAD.WIDE R2, R5, 0x4, R2 ;  /* 0x0000000405028825 */ /* 0x001fca00078e0202 */
[----:B--2---:R-:W2:Y:S01]  /*00b0*/  @!P0 LDG.E R0, desc[UR8][R2.64] ;  /* 0x0000000802008981 */ /* 0x004ea2000c1e1900 */
[----:B------:R-:W0:Y:S01]  /*00c0*/  S2UR UR5, SR_CgaCtaId ;  /* 0x00000000000579c3 */ /* 0x000e220000008800 */
[----:B------:R-:W-:Y:S01]  /*00d0*/  UMOV UR4, 0x400 ;  /* 0x0000040000047882 */ /* 0x000fe20000000000 */
[----:B------:R-:W-:Y:S02]  /*00e0*/  ISETP.GE.U32.AND P1, PT, R7, 0x2, PT ;  /* 0x000000020700780c */ /* 0x000fe40003f26070 */
[----:B------:R-:W-:Y:S01]  /*00f0*/  ISETP.NE.AND P0, PT, R4, RZ, PT ;  /* 0x000000ff0400720c */ /* 0x000fe20003f05270 */
[----:B0-----:R-:W-:-:S06]  /*0100*/  ULEA UR4, UR5, UR4, 0x18 ;  /* 0x0000000405047291 */ /* 0x001fcc000f8ec0ff */
[----:B------:R-:W-:-:S05]  /*0110*/  LEA R5, R4, UR4, 0x2 ;  /* 0x0000000404057c11 */ /* 0x000fca000f8e10ff */
[----:B--2---:R0:W-:Y:S01]  /*0120*/  STS [R5], R0 ;  /* 0x0000000005007388 */ /* 0x0041e20000000800 */
[----:B------:R-:W-:Y:S06]  /*0130*/  BAR.SYNC.DEFER_BLOCKING 0x0 ;  /* 0x0000000000007b1d */ /* 0x000fec0000010000 */
[----:B------:R-:W-:Y:S05]  /*0140*/  @!P1 BRA `(.L_x_0) ;  /* 0x00000000003c9947 */ /* 0x000fea0003800000 */
[----:B------:R-:W-:-:S05]  /*0150*/  UMOV UR5, 0x1 ;  /* 0x0000000100057882 */ /* 0x000fca0000000000 */
.L_x_1:
[----:B------:R-:W-:-:S06]  /*0160*/  USHF.L.U32 UR6, UR5, 0x1, URZ ;  /* 0x0000000105067899 */ /* 0x000fcc00080006ff */
[----:B------:R-:W-:-:S05]  /*0170*/  IMAD R2, R4, UR6, RZ ;  /* 0x0000000604027c24 */ /* 0x000fca000f8e02ff */
[----:B------:R-:W-:-:S13]  /*0180*/  ISETP.GE.U32.AND P1, PT, R2, R7, PT ;  /* 0x000000070200720c */ /* 0x000fda0003f26070 */
[C---:B0-----:R-:W-:Y:S01]  /*0190*/  @!P1 VIADD R0, R2.reuse, UR5 ;  /* 0x0000000502009c36 */ /* 0x041fe20008000000 */
[----:B------:R-:W-:Y:S01]  /*01a0*/  @!P1 LEA R2, R2, UR4, 0x2 ;  /* 0x0000000402029c11 */ /* 0x000fe2000f8e10ff */
[----:B------:R-:W-:-:S03]  /*01b0*/  UMOV UR5, UR6 ;  /* 0x0000000600057c82 */ /* 0x000fc60008000000 */
[----:B------:R-:W-:Y:S01]  /*01c0*/  @!P1 LEA R0, R0, UR4, 0x2 ;  /* 0x0000000400009c11 */ /* 0x000fe2000f8e10ff */
[----:B------:R-:W-:Y:S05]  /*01d0*/  @!P1 LDS R3, [R2] ;  /* 0x0000000002039984 */ /* 0x000fea0000000800 */
[----:B------:R-:W0:Y:S02]  /*01e0*/  @!P1 LDS R0, [R0] ;  /* 0x0000000000009984 */ /* 0x000e240000000800 */
[----:B0-----:R-:W-:-:S05]  /*01f0*/  @!P1 IMAD.IADD R3, R0, 0x1, R3 ;  /* 0x0000000100039824 */ /* 0x001fca00078e0203 */
[----:B------:R1:W-:Y:S01]  /*0200*/  @!P1 STS [R2], R3 ;  /* 0x0000000302009388 */ /* 0x0003e20000000800 */
[----:B------:R-:W-:Y:S01]  /*0210*/  BAR.SYNC.DEFER_BLOCKING 0x0 ;  /* 0x0000000000007b1d */ /* 0x000fe20000010000 */
[----:B------:R-:W-:-:S13]  /*0220*/  ISETP.LE.U32.AND P1, PT, R7, UR6, PT ;  /* 0x0000000607007c0c */ /* 0x000fda000bf23070 */
[----:B-1----:R-:W-:Y:S05]  /*0230*/  @!P1 BRA `(.L_x_1) ;  /* 0xfffffffc00c89947 */ /* 0x002fea000383ffff */
.L_x_0:
[----:B------:R-:W-:Y:S05]  /*0240*/  @P0 EXIT ;  /* 0x000000000000094d */ /* 0x000fea0003800000 */
[----:B------:R-:W1:Y:S01]  /*0250*/  S2UR UR5, SR_CgaCtaId ;  /* 0x00000000000579c3 */ /* 0x000e620000008800 */
[----:B------:R-:W-:-:S07]  /*0260*/  UMOV UR4, 0x400 ;  /* 0x0000040000047882 */ /* 0x000fce0000000000 */
[----:B------:R-:W2:Y:S01]  /*0270*/  LDC.64 R2, c[0x0][0x388] ;  /* 0x0000e200ff027b82 */ /* 0x000ea20000000a00 */
[----:B-1----:R-:W-:-:S09]  /*0280*/  ULEA UR4, UR5, UR4, 0x18 ;  /* 0x0000000405047291 */ /* 0x002fd2000f8ec0ff */
[----:B0-----:R-:W2:Y:S04]  /*0290*/  LDS R5, [UR4] ;  /* 0x00000004ff057984 */ /* 0x001ea80008000800 */
[----:B--2---:R-:W-:Y:S01]  /*02a0*/  REDG.E.ADD.STRONG.GPU desc[UR8][R2.64], R5 ;  /* 0x000000050200798e */ /* 0x004fe2000c12e108 */
[----:B------:R-:W-:Y:S05]  /*02b0*/  EXIT ;  /* 0x000000000000794d */ /* 0x000fea0003800000 */
.L_x_2:
[----:B------:R-:W-:-:S00]  /*02c0*/  BRA `(.L_x_2) ;  /* 0xfffffffc00fc7947 */ /* 0x000fc0000383ffff */
[----:B------:R-:W-:-:S00]  /*02d0*/  NOP ;  /* 0x0000000000007918 */ /* 0x000fc00000000000 */
        /* <DEDUP_REMOVED lines=10> */
.L_x_3:


//--------------------- .nv.shared._Z16reduction_kernelPiS_i --------------------------
	.section	.nv.shared._Z16reduction_kernelPiS_i,"aw",@nobits
	.sectionflags	@""
	.align	4
.nv.shared._Z16reduction_kernelPiS_i:
	.zero		2048


//--------------------- .nv.shared.reserved.0     --------------------------
	.section	.nv.shared.reserved.0,"aw",@nobits
	.weak		__nv_reservedSMEM_offset_0_alias
	.size		__nv_reservedSMEM_offset_0_alias, 0, 64
	.other		__nv_reservedSMEM_offset_0_alias,@"STO_CUDA_RESERVED_SHARED STV_DEFAULT"
__nv_reservedSMEM_offset_0_alias:
	.zero		0
	.zero		64


//--------------------- .nv.constant0._Z16reduction_kernelPiS_i --------------------------
	.section	.nv.constant0._Z16reduction_kernelPiS_i,"a",@progbits
	.sectionflags	@""
	.align	4
.nv.constant0._Z16reduction_kernelPiS_i:
	.zero		916


//--------------------- SYMBOLS --------------------------

	.type		.nv.reservedSmem.offset0,@object
	.size		.nv.reservedSmem.offset0,0x4
	.type		.nv.reservedSmem.cap,@object
	.size		.nv.reservedSmem.cap,0x4
